//
// Generated by NVIDIA NVVM Compiler
//
// Compiler Build ID: CL-36424714
// Cuda compilation tools, release 13.0, V13.0.88
// Based on NVVM 20.0.0
//

.version 9.0
.target sm_100
.address_size 64

	// .globl	_Z14divisionKernelPdS_S_ii

.visible .entry _Z14divisionKernelPdS_S_ii(
	.param .u64 .ptr .align 1 _Z14divisionKernelPdS_S_ii_param_0,
	.param .u64 .ptr .align 1 _Z14divisionKernelPdS_S_ii_param_1,
	.param .u64 .ptr .align 1 _Z14divisionKernelPdS_S_ii_param_2,
	.param .u32 _Z14divisionKernelPdS_S_ii_param_3,
	.param .u32 _Z14divisionKernelPdS_S_ii_param_4
)
{
	.reg .pred 	%p<2>;
	.reg .b32 	%r<10>;
	.reg .b64 	%rd<14>;
	.reg .b64 	%fd<7>;

	ld.param.u64 	%rd2, [_Z14divisionKernelPdS_S_ii_param_0];
	ld.param.u64 	%rd3, [_Z14divisionKernelPdS_S_ii_param_1];
	ld.param.u64 	%rd4, [_Z14divisionKernelPdS_S_ii_param_2];
	ld.param.u32 	%r2, [_Z14divisionKernelPdS_S_ii_param_3];
	ld.param.u32 	%r3, [_Z14divisionKernelPdS_S_ii_param_4];
	cvta.to.global.u64 	%rd5, %rd4;
	cvta.to.global.u64 	%rd6, %rd2;
	cvta.to.global.u64 	%rd7, %rd3;
	mov.u32 	%r4, %tid.x;
	mov.u32 	%r5, %ntid.x;
	mov.u32 	%r6, %ctaid.x;
	mad.lo.s32 	%r7, %r5, %r6, %r4;
	add.s32 	%r1, %r7, 1;
	add.s32 	%r8, %r1, %r3;
	mul.wide.s32 	%rd8, %r3, 8;
	add.s64 	%rd9, %rd7, %rd8;
	ld.global.f64 	%fd1, [%rd9];
	mad.lo.s32 	%r9, %r3, %r2, %r3;
	mul.wide.s32 	%rd10, %r9, 8;
	add.s64 	%rd1, %rd6, %rd10;
	ld.global.f64 	%fd2, [%rd1];
	div.rn.f64 	%fd3, %fd1, %fd2;
	add.s64 	%rd11, %rd5, %rd8;
	st.global.f64 	[%rd11], %fd3;
	setp.ge.s32 	%p1, %r8, %r2;
	@%p1 bra 	$L__BB0_2;
	mul.wide.s32 	%rd12, %r1, 8;
	add.s64 	%rd13, %rd1, %rd12;
	ld.global.f64 	%fd4, [%rd13];
	ld.global.f64 	%fd5, [%rd1];
	div.rn.f64 	%fd6, %fd4, %fd5;
	st.global.f64 	[%rd13], %fd6;
$L__BB0_2:
	ret;

}
	// .globl	_Z17eliminationKernelPdS_S_ii
.visible .entry _Z17eliminationKernelPdS_S_ii(
	.param .u64 .ptr .align 1 _Z17eliminationKernelPdS_S_ii_param_0,
	.param .u64 .ptr .align 1 _Z17eliminationKernelPdS_S_ii_param_1,
	.param .u64 .ptr .align 1 _Z17eliminationKernelPdS_S_ii_param_2,
	.param .u32 _Z17eliminationKernelPdS_S_ii_param_3,
	.param .u32 _Z17eliminationKernelPdS_S_ii_param_4
)
{
	.reg .pred 	%p<9>;
	.reg .b32 	%r<17>;
	.reg .b64 	%rd<21>;
	.reg .b64 	%fd<11>;

	ld.param.u64 	%rd5, [_Z17eliminationKernelPdS_S_ii_param_0];
	ld.param.u64 	%rd3, [_Z17eliminationKernelPdS_S_ii_param_1];
	ld.param.u64 	%rd4, [_Z17eliminationKernelPdS_S_ii_param_2];
	ld.param.u32 	%r5, [_Z17eliminationKernelPdS_S_ii_param_3];
	ld.param.u32 	%r6, [_Z17eliminationKernelPdS_S_ii_param_4];
	cvta.to.global.u64 	%rd1, %rd5;
	mov.u32 	%r7, %tid.x;
	mov.u32 	%r8, %ntid.x;
	mov.u32 	%r9, %ctaid.x;
	mad.lo.s32 	%r1, %r8, %r9, %r7;
	mov.u32 	%r10, %tid.y;
	mov.u32 	%r11, %ntid.y;
	mov.u32 	%r12, %ctaid.y;
	mad.lo.s32 	%r2, %r11, %r12, %r10;
	mul.lo.s32 	%r3, %r6, %r5;
	add.s32 	%r13, %r3, %r6;
	mul.wide.s32 	%rd6, %r13, 8;
	add.s64 	%rd7, %rd1, %rd6;
	mov.b64 	%rd8, 4607182418800017408;
	st.global.u64 	[%rd7], %rd8;
	setp.eq.s32 	%p1, %r2, %r6;
	setp.ge.s32 	%p2, %r2, %r5;
	or.pred  	%p3, %p2, %p1;
	@%p3 bra 	$L__BB1_5;
	setp.ne.s32 	%p4, %r1, 0;
	mul.lo.s32 	%r4, %r5, %r2;
	add.s32 	%r14, %r6, %r4;
	mul.wide.s32 	%rd9, %r14, 8;
	add.s64 	%rd2, %rd1, %rd9;
	@%p4 bra 	$L__BB1_3;
	cvta.to.global.u64 	%rd10, %rd4;
	setp.gt.s32 	%p5, %r2, %r6;
	cvta.to.global.u64 	%rd11, %rd3;
	selp.b64 	%rd12, %rd11, %rd10, %p5;
	mul.wide.u32 	%rd13, %r2, 8;
	add.s64 	%rd14, %rd12, %rd13;
	ld.global.f64 	%fd1, [%rd14];
	ld.global.f64 	%fd2, [%rd2];
	mul.wide.s32 	%rd15, %r6, 8;
	add.s64 	%rd16, %rd10, %rd15;
	ld.global.f64 	%fd3, [%rd16];
	mul.f64 	%fd4, %fd2, %fd3;
	sub.f64 	%fd5, %fd1, %fd4;
	st.global.f64 	[%rd14], %fd5;
$L__BB1_3:
	setp.le.s32 	%p6, %r1, %r6;
	setp.ge.s32 	%p7, %r1, %r5;
	or.pred  	%p8, %p7, %p6;
	@%p8 bra 	$L__BB1_5;
	add.s32 	%r15, %r4, %r1;
	mul.wide.s32 	%rd17, %r15, 8;
	add.s64 	%rd18, %rd1, %rd17;
	ld.global.f64 	%fd6, [%rd18];
	ld.global.f64 	%fd7, [%rd2];
	add.s32 	%r16, %r3, %r1;
	mul.wide.s32 	%rd19, %r16, 8;
	add.s64 	%rd20, %rd1, %rd19;
	ld.global.f64 	%fd8, [%rd20];
	mul.f64 	%fd9, %fd7, %fd8;
	sub.f64 	%fd10, %fd6, %fd9;
	st.global.f64 	[%rd18], %fd10;
$L__BB1_5:
	ret;

}


// ===== COMPILED SASS (sm_100) =====

	.target	sm_100

	.elftype	@"ET_EXEC"


//--------------------- .note.nv.tkinfo           --------------------------
	.section	.note.nv.tkinfo,"",@"SHT_NOTE"
	.sectionflags	@"SHF_NOTE_NV_TKINFO"
	.tkinfo
        /*0018*/ 	.word	0x00000002
        /*0030*/ 	.string	""
        /*0030*/ 	.string	"ptxas"
        /*0030*/ 	.string	"Cuda compilation tools, release 13.0, V13.0.88"
        /*0030*/ 	.string	"Build cuda_13.0.r13.0/compiler.36424714_0"
        /*0030*/ 	.string	"-arch sm_100 -m 64 "



//--------------------- .note.nv.cuinfo           --------------------------
	.section	.note.nv.cuinfo,"",@"SHT_NOTE"
	.sectionflags	@"SHF_NOTE_NV_CUINFO"
        /*0018*/ 	.short	0x0002
        /*001a*/ 	.short	0x0064
        /*001c*/ 	.short	0x0082
	.zero		2


//--------------------- .nv.info                  --------------------------
	.section	.nv.info,"",@"SHT_CUDA_INFO"
	.align	4


	//----- nvinfo : EIATTR_REGCOUNT
	.align		4
        /*0000*/ 	.byte	0x04, 0x2f
        /*0002*/ 	.short	(.L_1 - .L_0)
	.align		4
.L_0:
        /*0004*/ 	.word	index@(_Z14divisionKernelPdS_S_ii)
        /*0008*/ 	.word	0x0000001c


	//----- nvinfo : EIATTR_FRAME_SIZE
	.align		4
.L_1:
        /*000c*/ 	.byte	0x04, 0x11
        /*000e*/ 	.short	(.L_3 - .L_2)
	.align		4
.L_2:
        /*0010*/ 	.word	index@($__internal_0_$__cuda_sm20_div_rn_f64_full)
        /*0014*/ 	.word	0x00000000


	//----- nvinfo : EIATTR_FRAME_SIZE
	.align		4
.L_3:
        /*0018*/ 	.byte	0x04, 0x11
        /*001a*/ 	.short	(.L_5 - .L_4)
	.align		4
.L_4:
        /*001c*/ 	.word	index@(_Z14divisionKernelPdS_S_ii)
        /*0020*/ 	.word	0x00000000


	//----- nvinfo : EIATTR_REGCOUNT
	.align		4
.L_5:
        /*0024*/ 	.byte	0x04, 0x2f
        /*0026*/ 	.short	(.L_7 - .L_6)
	.align		4
.L_6:
        /*0028*/ 	.word	index@(_Z17eliminationKernelPdS_S_ii)
        /*002c*/ 	.word	0x00000014


	//----- nvinfo : EIATTR_FRAME_SIZE
	.align		4
.L_7:
        /*0030*/ 	.byte	0x04, 0x11
        /*0032*/ 	.short	(.L_9 - .L_8)
	.align		4
.L_8:
        /*0034*/ 	.word	index@(_Z17eliminationKernelPdS_S_ii)
        /*0038*/ 	.word	0x00000000


	//----- nvinfo : EIATTR_MIN_STACK_SIZE
	.align		4
.L_9:
        /*003c*/ 	.byte	0x04, 0x12
        /*003e*/ 	.short	(.L_11 - .L_10)
	.align		4
.L_10:
        /*0040*/ 	.word	index@(_Z17eliminationKernelPdS_S_ii)
        /*0044*/ 	.word	0x00000000


	//----- nvinfo : EIATTR_MIN_STACK_SIZE
	.align		4
.L_11:
        /*0048*/ 	.byte	0x04, 0x12
        /*004a*/ 	.short	(.L_13 - .L_12)
	.align		4
.L_12:
        /*004c*/ 	.word	index@(_Z14divisionKernelPdS_S_ii)
        /*0050*/ 	.word	0x00000000
.L_13:


//--------------------- .nv.compat                --------------------------
	.section	.nv.compat,"",@"SHT_CUDA_COMPAT_INFO"
	.align	4
        /*0000*/ 	.byte	0x02, 0x09, 0x00, 0x00, 0x02, 0x02, 0x01, 0x00, 0x02, 0x05, 0x05, 0x00, 0x03, 0x07, 0x01, 0x01
        /*0010*/ 	.byte	0x02, 0x03, 0x00, 0x00, 0x02, 0x06, 0x01, 0x00, 0x04, 0x0b, 0x08, 0x00, 0x01, 0x00, 0x00, 0x00
        /*0020*/ 	.byte	0x00, 0x00, 0x00, 0x00


//--------------------- .nv.info._Z17eliminationKernelPdS_S_ii --------------------------
	.section	.nv.info._Z17eliminationKernelPdS_S_ii,"",@"SHT_CUDA_INFO"
	.sectionflags	@""
	.align	4


	//----- nvinfo : EIATTR_CUDA_API_VERSION
	.align		4
        /*0000*/ 	.byte	0x04, 0x37
        /*0002*/ 	.short	(.L_15 - .L_14)
.L_14:
        /*0004*/ 	.word	0x00000082


	//----- nvinfo : EIATTR_KPARAM_INFO
	.align		4
.L_15:
        /*0008*/ 	.byte	0x04, 0x17
        /*000a*/ 	.short	(.L_17 - .L_16)
.L_16:
        /*000c*/ 	.word	0x00000000
        /*0010*/ 	.short	0x0004
        /*0012*/ 	.short	0x001c
        /*0014*/ 	.byte	0x00, 0xf0, 0x11, 0x00


	//----- nvinfo : EIATTR_KPARAM_INFO
	.align		4
.L_17:
        /*0018*/ 	.byte	0x04, 0x17
        /*001a*/ 	.short	(.L_19 - .L_18)
.L_18:
        /*001c*/ 	.word	0x00000000
        /*0020*/ 	.short	0x0003
        /*0022*/ 	.short	0x0018
        /*0024*/ 	.byte	0x00, 0xf0, 0x11, 0x00


	//----- nvinfo : EIATTR_KPARAM_INFO
	.align		4
.L_19:
        /*0028*/ 	.byte	0x04, 0x17
        /*002a*/ 	.short	(.L_21 - .L_20)
.L_20:
        /*002c*/ 	.word	0x00000000
        /*0030*/ 	.short	0x0002
        /*0032*/ 	.short	0x0010
        /*0034*/ 	.byte	0x00, 0xf5, 0x21, 0x00


	//----- nvinfo : EIATTR_KPARAM_INFO
	.align		4
.L_21:
        /*0038*/ 	.byte	0x04, 0x17
        /*003a*/ 	.short	(.L_23 - .L_22)
.L_22:
        /*003c*/ 	.word	0x00000000
        /*0040*/ 	.short	0x0001
        /*0042*/ 	.short	0x0008
        /*0044*/ 	.byte	0x00, 0xf5, 0x21, 0x00


	//----- nvinfo : EIATTR_KPARAM_INFO
	.align		4
.L_23:
        /*0048*/ 	.byte	0x04, 0x17
        /*004a*/ 	.short	(.L_25 - .L_24)
.L_24:
        /*004c*/ 	.word	0x00000000
        /*0050*/ 	.short	0x0000
        /*0052*/ 	.short	0x0000
        /*0054*/ 	.byte	0x00, 0xf5, 0x21, 0x00


	//----- nvinfo : EIATTR_SPARSE_MMA_MASK
	.align		4
.L_25:
        /*0058*/ 	.byte	0x03, 0x50
        /*005a*/ 	.short	0x0000


	//----- nvinfo : EIATTR_MAXREG_COUNT
	.align		4
        /*005c*/ 	.byte	0x03, 0x1b
        /*005e*/ 	.short	0x00ff


	//----- nvinfo : EIATTR_MERCURY_ISA_VERSION
	.align		4
        /*0060*/ 	.byte	0x03, 0x5f
        /*0062*/ 	.short	0x0101


	//----- nvinfo : EIATTR_VRC_CTA_INIT_COUNT
	.align		4
        /*0064*/ 	.byte	0x02, 0x4a
	.zero		1
	.zero		1


	//----- nvinfo : EIATTR_EXIT_INSTR_OFFSETS
	.align		4
        /*0068*/ 	.byte	0x04, 0x1c
        /*006a*/ 	.short	(.L_27 - .L_26)


	//   ....[0]....
.L_26:
        /*006c*/ 	.word	0x00000130


	//   ....[1]....
        /*0070*/ 	.word	0x00000250


	//   ....[2]....
        /*0074*/ 	.word	0x000002f0


	//----- nvinfo : EIATTR_CBANK_PARAM_SIZE
	.align		4
.L_27:
        /*0078*/ 	.byte	0x03, 0x19
        /*007a*/ 	.short	0x0020


	//----- nvinfo : EIATTR_PARAM_CBANK
	.align		4
        /*007c*/ 	.byte	0x04, 0x0a
        /*007e*/ 	.short	(.L_29 - .L_28)
	.align		4
.L_28:
        /*0080*/ 	.word	index@(.nv.constant0._Z17eliminationKernelPdS_S_ii)
        /*0084*/ 	.short	0x0380
        /*0086*/ 	.short	0x0020


	//----- nvinfo : EIATTR_SW_WAR
	.align		4
.L_29:
        /*0088*/ 	.byte	0x04, 0x36
        /*008a*/ 	.short	(.L_31 - .L_30)
.L_30:
        /*008c*/ 	.word	0x00000008
.L_31:


//--------------------- .nv.info._Z14divisionKernelPdS_S_ii --------------------------
	.section	.nv.info._Z14divisionKernelPdS_S_ii,"",@"SHT_CUDA_INFO"
	.sectionflags	@""
	.align	4


	//----- nvinfo : EIATTR_CUDA_API_VERSION
	.align		4
        /*0000*/ 	.byte	0x04, 0x37
        /*0002*/ 	.short	(.L_33 - .L_32)
.L_32:
        /*0004*/ 	.word	0x00000082


	//----- nvinfo : EIATTR_KPARAM_INFO
	.align		4
.L_33:
        /*0008*/ 	.byte	0x04, 0x17
        /*000a*/ 	.short	(.L_35 - .L_34)
.L_34:
        /*000c*/ 	.word	0x00000000
        /*0010*/ 	.short	0x0004
        /*0012*/ 	.short	0x001c
        /*0014*/ 	.byte	0x00, 0xf0, 0x11, 0x00


	//----- nvinfo : EIATTR_KPARAM_INFO
	.align		4
.L_35:
        /*0018*/ 	.byte	0x04, 0x17
        /*001a*/ 	.short	(.L_37 - .L_36)
.L_36:
        /*001c*/ 	.word	0x00000000
        /*0020*/ 	.short	0x0003
        /*0022*/ 	.short	0x0018
        /*0024*/ 	.byte	0x00, 0xf0, 0x11, 0x00


	//----- nvinfo : EIATTR_KPARAM_INFO
	.align		4
.L_37:
        /*0028*/ 	.byte	0x04, 0x17
        /*002a*/ 	.short	(.L_39 - .L_38)
.L_38:
        /*002c*/ 	.word	0x00000000
        /*0030*/ 	.short	0x0002
        /*0032*/ 	.short	0x0010
        /*0034*/ 	.byte	0x00, 0xf5, 0x21, 0x00


	//----- nvinfo : EIATTR_KPARAM_INFO
	.align		4
.L_39:
        /*0038*/ 	.byte	0x04, 0x17
        /*003a*/ 	.short	(.L_41 - .L_40)
.L_40:
        /*003c*/ 	.word	0x00000000
        /*0040*/ 	.short	0x0001
        /*0042*/ 	.short	0x0008
        /*0044*/ 	.byte	0x00, 0xf5, 0x21, 0x00


	//----- nvinfo : EIATTR_KPARAM_INFO
	.align		4
.L_41:
        /*0048*/ 	.byte	0x04, 0x17
        /*004a*/ 	.short	(.L_43 - .L_42)
.L_42:
        /*004c*/ 	.word	0x00000000
        /*0050*/ 	.short	0x0000
        /*0052*/ 	.short	0x0000
        /*0054*/ 	.byte	0x00, 0xf5, 0x21, 0x00


	//----- nvinfo : EIATTR_SPARSE_MMA_MASK
	.align		4
.L_43:
        /*0058*/ 	.byte	0x03, 0x50
        /*005a*/ 	.short	0x0000


	//----- nvinfo : EIATTR_MAXREG_COUNT
	.align		4
        /*005c*/ 	.byte	0x03, 0x1b
        /*005e*/ 	.short	0x00ff


	//----- nvinfo : EIATTR_MERCURY_ISA_VERSION
	.align		4
        /*0060*/ 	.byte	0x03, 0x5f
        /*0062*/ 	.short	0x0101


	//----- nvinfo : EIATTR_VRC_CTA_INIT_COUNT
	.align		4
        /*0064*/ 	.byte	0x02, 0x4a
	.zero		1
	.zero		1


	//----- nvinfo : EIATTR_EXIT_INSTR_OFFSETS
	.align		4
        /*0068*/ 	.byte	0x04, 0x1c
        /*006a*/ 	.short	(.L_45 - .L_44)


	//   ....[0]....
.L_44:
        /*006c*/ 	.word	0x00000250


	//   ....[1]....
        /*0070*/ 	.word	0x000003c0


	//----- nvinfo : EIATTR_CRS_STACK_SIZE
	.align		4
.L_45:
        /*0074*/ 	.byte	0x04, 0x1e
        /*0076*/ 	.short	(.L_47 - .L_46)
.L_46:
        /*0078*/ 	.word	0x00000000


	//----- nvinfo : EIATTR_CBANK_PARAM_SIZE
	.align		4
.L_47:
        /*007c*/ 	.byte	0x03, 0x19
        /*007e*/ 	.short	0x0020


	//----- nvinfo : EIATTR_PARAM_CBANK
	.align		4
        /*0080*/ 	.byte	0x04, 0x0a
        /*0082*/ 	.short	(.L_49 - .L_48)
	.align		4
.L_48:
        /*0084*/ 	.word	index@(.nv.constant0._Z14divisionKernelPdS_S_ii)
        /*0088*/ 	.short	0x0380
        /*008a*/ 	.short	0x0020


	//----- nvinfo : EIATTR_SW_WAR
	.align		4
.L_49:
        /*008c*/ 	.byte	0x04, 0x36
        /*008e*/ 	.short	(.L_51 - .L_50)
.L_50:
        /*0090*/ 	.word	0x00000008
.L_51:


//--------------------- .nv.callgraph             --------------------------
	.section	.nv.callgraph,"",@"SHT_CUDA_CALLGRAPH"
	.align	4
	.sectionentsize	8
	.align		4
        /*0000*/ 	.word	0x00000000
	.align		4
        /*0004*/ 	.word	0xffffffff
	.align		4
        /*0008*/ 	.word	0x00000000
	.align		4
        /*000c*/ 	.word	0xfffffffe
	.align		4
        /*0010*/ 	.word	0x00000000
	.align		4
        /*0014*/ 	.word	0xfffffffd
	.align		4
        /*0018*/ 	.word	0x00000000
	.align		4
        /*001c*/ 	.word	0xfffffffc


//--------------------- .text._Z17eliminationKernelPdS_S_ii --------------------------
	.section	.text._Z17eliminationKernelPdS_S_ii,"ax",@progbits
	.align	128
        .global         _Z17eliminationKernelPdS_S_ii
        .type           _Z17eliminationKernelPdS_S_ii,@function
        .size           _Z17eliminationKernelPdS_S_ii,(.L_x_11 - _Z17eliminationKernelPdS_S_ii)
        .other          _Z17eliminationKernelPdS_S_ii,@"STO_CUDA_ENTRY STV_DEFAULT"
_Z17eliminationKernelPdS_S_ii:
.text._Z17eliminationKernelPdS_S_ii:
[----:B------:R-:W-:Y:S01]  /*0000*/  LDC R1, c[0x0][0x37c] ;  /* 0x0000df00ff017b82 */ /* 0x000fe20000000800 */
[----:B------:R-:W0:Y:S01]  /*0010*/  S2R R0, SR_TID.Y ;  /* 0x0000000000007919 */ /* 0x000e220000002200 */
[----:B------:R-:W1:Y:S06]  /*0020*/  LDCU UR6, c[0x0][0x360] ;  /* 0x00006c00ff0677ac */ /* 0x000e6c0008000800 */
[----:B------:R-:W2:Y:S01]  /*0030*/  LDC.64 R6, c[0x0][0x398] ;  /* 0x0000e600ff067b82 */ /* 0x000ea20000000a00 */
[----:B------:R-:W-:Y:S01]  /*0040*/  HFMA2 R10, -RZ, RZ, 0, 0 ;  /* 0x00000000ff0a7431 */ /* 0x000fe200000001ff */
[----:B------:R-:W0:Y:S01]  /*0050*/  S2R R5, SR_CTAID.Y ;  /* 0x0000000000057919 */ /* 0x000e220000002600 */
[----:B------:R-:W0:Y:S01]  /*0060*/  LDCU UR7, c[0x0][0x364] ;  /* 0x00006c80ff0777ac */ /* 0x000e220008000800 */
[----:B------:R-:W-:Y:S01]  /*0070*/  MOV R11, 0x3ff00000 ;  /* 0x3ff00000000b7802 */ /* 0x000fe20000000f00 */
[----:B------:R-:W1:Y:S01]  /*0080*/  S2R R9, SR_TID.X ;  /* 0x0000000000097919 */ /* 0x000e620000002100 */
[----:B------:R-:W3:Y:S02]  /*0090*/  LDCU.64 UR4, c[0x0][0x358] ;  /* 0x00006b00ff0477ac */ /* 0x000ee40008000a00 */
[----:B------:R-:W4:Y:S01]  /*00a0*/  LDC.64 R2, c[0x0][0x380] ;  /* 0x0000e000ff027b82 */ /* 0x000f220000000a00 */
[----:B------:R-:W1:Y:S01]  /*00b0*/  S2R R8, SR_CTAID.X ;  /* 0x0000000000087919 */ /* 0x000e620000002500 */
[----:B0-----:R-:W-:-:S02]  /*00c0*/  IMAD R0, R5, UR7, R0 ;  /* 0x0000000705007c24 */ /* 0x001fc4000f8e0200 */
[----:B--2---:R-:W-:-:S03]  /*00d0*/  IMAD R5, R7, R6, R7 ;  /* 0x0000000607057224 */ /* 0x004fc600078e0207 */
[----:B------:R-:W-:Y:S01]  /*00e0*/  ISETP.NE.AND P0, PT, R0, R7, PT ;  /* 0x000000070000720c */ /* 0x000fe20003f05270 */
[----:B----4-:R-:W-:-:S03]  /*00f0*/  IMAD.WIDE R4, R5, 0x8, R2 ;  /* 0x0000000805047825 */ /* 0x010fc600078e0202 */
[----:B------:R-:W-:Y:S01]  /*0100*/  ISETP.GE.OR P0, PT, R0, R6, !P0 ;  /* 0x000000060000720c */ /* 0x000fe20004706670 */
[----:B-1----:R-:W-:Y:S01]  /*0110*/  IMAD R9, R8, UR6, R9 ;  /* 0x0000000608097c24 */ /* 0x002fe2000f8e0209 */
[----:B---3--:R0:W-:Y:S11]  /*0120*/  STG.E.64 desc[UR4][R4.64], R10 ;  /* 0x0000000a04007986 */ /* 0x0081f6000c101b04 */
[----:B------:R-:W-:Y:S05]  /*0130*/  @P0 EXIT ;  /* 0x000000000000094d */ /* 0x000fea0003800000 */
[----:B------:R-:W-:Y:S01]  /*0140*/  ISETP.NE.AND P1, PT, R9, RZ, PT ;  /* 0x000000ff0900720c */ /* 0x000fe20003f25270 */
[----:B0-----:R-:W-:-:S03]  /*0150*/  IMAD R5, R0, R6, R7 ;  /* 0x0000000600057224 */ /* 0x001fc600078e0207 */
[----:B------:R-:W-:Y:S01]  /*0160*/  ISETP.GT.OR P0, PT, R0, R7, P1 ;  /* 0x000000070000720c */ /* 0x000fe20000f04670 */
[----:B------:R-:W-:-:S08]  /*0170*/  IMAD.WIDE R4, R5, 0x8, R2 ;  /* 0x0000000805047825 */ /* 0x000fd000078e0202 */
[----:B------:R-:W0:Y:S01]  /*0180*/  @!P1 LDC.64 R10, c[0x0][0x388] ;  /* 0x0000e200ff0a9b82 */ /* 0x000e220000000a00 */
[----:B------:R-:W2:Y:S07]  /*0190*/  @!P1 LDG.E.64 R14, desc[UR4][R4.64] ;  /* 0x00000004040e9981 */ /* 0x000eae000c1e1b00 */
[----:B------:R-:W1:Y:S08]  /*01a0*/  @!P1 LDC.64 R16, c[0x0][0x390] ;  /* 0x0000e400ff109b82 */ /* 0x000e700000000a00 */
[----:B0-----:R-:W0:Y:S08]  /*01b0*/  @!P0 LDC R10, c[0x0][0x390] ;  /* 0x0000e400ff0a8b82 */ /* 0x001e300000000800 */
[----:B------:R-:W0:Y:S01]  /*01c0*/  @!P0 LDC R11, c[0x0][0x394] ;  /* 0x0000e500ff0b8b82 */ /* 0x000e220000000800 */
[----:B-1----:R-:W-:-:S06]  /*01d0*/  @!P1 IMAD.WIDE R16, R7, 0x8, R16 ;  /* 0x0000000807109825 */ /* 0x002fcc00078e0210 */
[----:B------:R-:W2:Y:S01]  /*01e0*/  @!P1 LDG.E.64 R16, desc[UR4][R16.64] ;  /* 0x0000000410109981 */ /* 0x000ea2000c1e1b00 */
[----:B0-----:R-:W-:-:S05]  /*01f0*/  @!P1 IMAD.WIDE.U32 R10, R0, 0x8, R10 ;  /* 0x00000008000a9825 */ /* 0x001fca00078e000a */
[----:B------:R-:W2:Y:S01]  /*0200*/  @!P1 LDG.E.64 R12, desc[UR4][R10.64] ;  /* 0x000000040a0c9981 */ /* 0x000ea2000c1e1b00 */
[----:B------:R-:W-:-:S04]  /*0210*/  ISETP.GT.AND P0, PT, R9, R7, PT ;  /* 0x000000070900720c */ /* 0x000fc80003f04270 */
[----:B------:R-:W-:Y:S01]  /*0220*/  ISETP.GE.OR P0, PT, R9, R6, !P0 ;  /* 0x000000060900720c */ /* 0x000fe20004706670 */
[----:B--2---:R-:W-:-:S07]  /*0230*/  @!P1 DFMA R12, -R14, R16, R12 ;  /* 0x000000100e0c922b */ /* 0x004fce000000010c */
[----:B------:R0:W-:Y:S05]  /*0240*/  @!P1 STG.E.64 desc[UR4][R10.64], R12 ;  /* 0x0000000c0a009986 */ /* 0x0001ea000c101b04 */
[----:B------:R-:W-:Y:S05]  /*0250*/  @P0 EXIT ;  /* 0x000000000000094d */ /* 0x000fea0003800000 */
[-CC-:B0-----:R-:W-:Y:S01]  /*0260*/  IMAD R11, R7, R6.reuse, R9.reuse ;  /* 0x00000006070b7224 */ /* 0x181fe200078e0209 */
[----:B------:R-:W2:Y:S01]  /*0270*/  LDG.E.64 R4, desc[UR4][R4.64] ;  /* 0x0000000404047981 */ /* 0x000ea2000c1e1b00 */
[----:B------:R-:W-:Y:S02]  /*0280*/  IMAD R7, R0, R6, R9 ;  /* 0x0000000600077224 */ /* 0x000fe400078e0209 */
[----:B------:R-:W-:-:S04]  /*0290*/  IMAD.WIDE R8, R11, 0x8, R2 ;  /* 0x000000080b087825 */ /* 0x000fc800078e0202 */
[----:B------:R-:W-:Y:S02]  /*02a0*/  IMAD.WIDE R2, R7, 0x8, R2 ;  /* 0x0000000807027825 */ /* 0x000fe400078e0202 */
[----:B------:R-:W2:Y:S04]  /*02b0*/  LDG.E.64 R8, desc[UR4][R8.64] ;  /* 0x0000000408087981 */ /* 0x000ea8000c1e1b00 */
[----:B------:R-:W2:Y:S02]  /*02c0*/  LDG.E.64 R6, desc[UR4][R2.64] ;  /* 0x0000000402067981 */ /* 0x000ea4000c1e1b00 */
[----:B--2---:R-:W-:-:S07]  /*02d0*/  DFMA R6, -R4, R8, R6 ;  /* 0x000000080406722b */ /* 0x004fce0000000106 */
[----:B------:R-:W-:Y:S01]  /*02e0*/  STG.E.64 desc[UR4][R2.64], R6 ;  /* 0x0000000602007986 */ /* 0x000fe2000c101b04 */
[----:B------:R-:W-:Y:S05]  /*02f0*/  EXIT ;  /* 0x000000000000794d */ /* 0x000fea0003800000 */
.L_x_0:
[----:B------:R-:W-:-:S00]  /*0300*/  BRA `(.L_x_0) ;  /* 0xfffffffc00fc7947 */ /* 0x000fc0000383ffff */
[----:B------:R-:W-:-:S00]  /*0310*/  NOP ;  /* 0x0000000000007918 */ /* 0x000fc00000000000 */
        /* <DEDUP_REMOVED lines=14> */
.L_x_11:


//--------------------- .text._Z14divisionKernelPdS_S_ii --------------------------
	.section	.text._Z14divisionKernelPdS_S_ii,"ax",@progbits
	.align	128
        .global         _Z14divisionKernelPdS_S_ii
        .type           _Z14divisionKernelPdS_S_ii,@function
        .size           _Z14divisionKernelPdS_S_ii,(.L_x_10 - _Z14divisionKernelPdS_S_ii)
        .other          _Z14divisionKernelPdS_S_ii,@"STO_CUDA_ENTRY STV_DEFAULT"
_Z14divisionKernelPdS_S_ii:
.text._Z14divisionKernelPdS_S_ii:
[----:B------:R-:W-:Y:S08]  /*0000*/  LDC R1, c[0x0][0x37c] ;  /* 0x0000df00ff017b82 */ /* 0x000ff00000000800 */
[----:B------:R-:W0:Y:S01]  /*0010*/  LDC.64 R12, c[0x0][0x398] ;  /* 0x0000e600ff0c7b82 */ /* 0x000e220000000a00 */
[----:B------:R-:W1:Y:S07]  /*0020*/  LDCU.64 UR4, c[0x0][0x358] ;  /* 0x00006b00ff0477ac */ /* 0x000e6e0008000a00 */
[----:B------:R-:W2:Y:S08]  /*0030*/  LDC.64 R4, c[0x0][0x380] ;  /* 0x0000e000ff047b82 */ /* 0x000eb00000000a00 */
[----:B------:R-:W3:Y:S01]  /*0040*/  LDC.64 R8, c[0x0][0x388] ;  /* 0x0000e200ff087b82 */ /* 0x000ee20000000a00 */
[----:B0-----:R-:W-:-:S04]  /*0050*/  IMAD R3, R13, R12, R13 ;  /* 0x0000000c0d037224 */ /* 0x001fc800078e020d */
[----:B--2---:R-:W-:-:S05]  /*0060*/  IMAD.WIDE R4, R3, 0x8, R4 ;  /* 0x0000000803047825 */ /* 0x004fca00078e0204 */
[----:B-1----:R-:W2:Y:S01]  /*0070*/  LDG.E.64 R6, desc[UR4][R4.64] ;  /* 0x0000000404067981 */ /* 0x002ea2000c1e1b00 */
[----:B---3--:R-:W-:-:S06]  /*0080*/  IMAD.WIDE R8, R13, 0x8, R8 ;  /* 0x000000080d087825 */ /* 0x008fcc00078e0208 */
[----:B------:R-:W3:Y:S01]  /*0090*/  LDG.E.64 R8, desc[UR4][R8.64] ;  /* 0x0000000408087981 */ /* 0x000ee2000c1e1b00 */
[----:B------:R-:W-:Y:S01]  /*00a0*/  IMAD.MOV.U32 R2, RZ, RZ, 0x1 ;  /* 0x00000001ff027424 */ /* 0x000fe200078e00ff */
[----:B------:R-:W0:Y:S01]  /*00b0*/  LDCU UR6, c[0x0][0x360] ;  /* 0x00006c00ff0677ac */ /* 0x000e220008000800 */
[----:B------:R-:W0:Y:S01]  /*00c0*/  S2R R12, SR_TID.X ;  /* 0x00000000000c7919 */ /* 0x000e220000002100 */
[----:B------:R-:W0:Y:S02]  /*00d0*/  S2R R17, SR_CTAID.X ;  /* 0x0000000000117919 */ /* 0x000e240000002500 */
[----:B0-----:R-:W-:-:S04]  /*00e0*/  IMAD R12, R17, UR6, R12 ;  /* 0x00000006110c7c24 */ /* 0x001fc8000f8e020c */
[----:B------:R-:W-:-:S04]  /*00f0*/  VIADD R12, R12, 0x1 ;  /* 0x000000010c0c7836 */ /* 0x000fc80000000000 */
[----:B------:R-:W-:Y:S01]  /*0100*/  IMAD.IADD R13, R12, 0x1, R13 ;  /* 0x000000010c0d7824 */ /* 0x000fe200078e020d */
[----:B--2---:R-:W0:Y:S01]  /*0110*/  MUFU.RCP64H R3, R7 ;  /* 0x0000000700037308 */ /* 0x004e220000001800 */
[----:B---3--:R-:W-:Y:S01]  /*0120*/  FSETP.GEU.AND P1, PT, |R9|, 6.5827683646048100446e-37, PT ;  /* 0x036000000900780b */ /* 0x008fe20003f2e200 */
[----:B0-----:R-:W-:-:S08]  /*0130*/  DFMA R10, -R6, R2, 1 ;  /* 0x3ff00000060a742b */ /* 0x001fd00000000102 */
[----:B------:R-:W-:-:S08]  /*0140*/  DFMA R10, R10, R10, R10 ;  /* 0x0000000a0a0a722b */ /* 0x000fd0000000000a */
[----:B------:R-:W-:-:S08]  /*0150*/  DFMA R10, R2, R10, R2 ;  /* 0x0000000a020a722b */ /* 0x000fd00000000002 */
[----:B------:R-:W-:-:S08]  /*0160*/  DFMA R2, -R6, R10, 1 ;  /* 0x3ff000000602742b */ /* 0x000fd0000000010a */
[----:B------:R-:W-:-:S08]  /*0170*/  DFMA R2, R10, R2, R10 ;  /* 0x000000020a02722b */ /* 0x000fd0000000000a */
[----:B------:R-:W-:-:S08]  /*0180*/  DMUL R10, R8, R2 ;  /* 0x00000002080a7228 */ /* 0x000fd00000000000 */
[----:B------:R-:W-:-:S08]  /*0190*/  DFMA R14, -R6, R10, R8 ;  /* 0x0000000a060e722b */ /* 0x000fd00000000108 */
[----:B------:R-:W-:-:S10]  /*01a0*/  DFMA R2, R2, R14, R10 ;  /* 0x0000000e0202722b */ /* 0x000fd4000000000a */
[----:B------:R-:W-:-:S05]  /*01b0*/  FFMA R0, RZ, R7, R3 ;  /* 0x00000007ff007223 */ /* 0x000fca0000000003 */
[----:B------:R-:W-:-:S13]  /*01c0*/  FSETP.GT.AND P0, PT, |R0|, 1.469367938527859385e-39, PT ;  /* 0x001000000000780b */ /* 0x000fda0003f04200 */
[----:B------:R-:W-:Y:S05]  /*01d0*/  @P0 BRA P1, `(.L_x_1) ;  /* 0x0000000000080947 */ /* 0x000fea0000800000 */
[----:B------:R-:W-:-:S07]  /*01e0*/  MOV R16, 0x200 ;  /* 0x0000020000107802 */ /* 0x000fce0000000f00 */
[----:B------:R-:W-:Y:S05]  /*01f0*/  CALL.REL.NOINC `($__internal_0_$__cuda_sm20_div_rn_f64_full) ;  /* 0x0000000000747944 */ /* 0x000fea0003c00000 */
.L_x_1:
[----:B------:R-:W0:Y:S08]  /*0200*/  LDC.64 R8, c[0x0][0x398] ;  /* 0x0000e600ff087b82 */ /* 0x000e300000000a00 */
[----:B------:R-:W1:Y:S01]  /*0210*/  LDC.64 R6, c[0x0][0x390] ;  /* 0x0000e400ff067b82 */ /* 0x000e620000000a00 */
[----:B0-----:R-:W-:Y:S01]  /*0220*/  ISETP.GE.AND P0, PT, R13, R8, PT ;  /* 0x000000080d00720c */ /* 0x001fe20003f06270 */
[----:B-1----:R-:W-:-:S05]  /*0230*/  IMAD.WIDE R6, R9, 0x8, R6 ;  /* 0x0000000809067825 */ /* 0x002fca00078e0206 */
[----:B------:R0:W-:Y:S07]  /*0240*/  STG.E.64 desc[UR4][R6.64], R2 ;  /* 0x0000000206007986 */ /* 0x0001ee000c101b04 */
[----:B------:R-:W-:Y:S05]  /*0250*/  @P0 EXIT ;  /* 0x000000000000094d */ /* 0x000fea0003800000 */
[----:B0-----:R-:W2:Y:S01]  /*0260*/  LDG.E.64 R6, desc[UR4][R4.64] ;  /* 0x0000000404067981 */ /* 0x001ea2000c1e1b00 */
[----:B------:R-:W-:-:S05]  /*0270*/  IMAD.WIDE R12, R12, 0x8, R4 ;  /* 0x000000080c0c7825 */ /* 0x000fca00078e0204 */
[----:B------:R-:W3:Y:S01]  /*0280*/  LDG.E.64 R8, desc[UR4][R12.64] ;  /* 0x000000040c087981 */ /* 0x000ee2000c1e1b00 */
[----:B------:R-:W-:Y:S01]  /*0290*/  IMAD.MOV.U32 R2, RZ, RZ, 0x1 ;  /* 0x00000001ff027424 */ /* 0x000fe200078e00ff */
[----:B------:R-:W-:Y:S01]  /*02a0*/  BSSY.RECONVERGENT B0, `(.L_x_2) ;  /* 0x0000010000007945 */ /* 0x000fe20003800200 */
[----:B--2---:R-:W0:Y:S01]  /*02b0*/  MUFU.RCP64H R3, R7 ;  /* 0x0000000700037308 */ /* 0x004e220000001800 */
[----:B---3--:R-:W-:-:S03]  /*02c0*/  FSETP.GEU.AND P1, PT, |R9|, 6.5827683646048100446e-37, PT ;  /* 0x036000000900780b */ /* 0x008fc60003f2e200 */
        /* <DEDUP_REMOVED lines=13> */
.L_x_3:
[----:B------:R-:W-:Y:S05]  /*03a0*/  BSYNC.RECONVERGENT B0 ;  /* 0x0000000000007941 */ /* 0x000fea0003800200 */
.L_x_2:
[----:B------:R-:W-:Y:S01]  /*03b0*/  STG.E.64 desc[UR4][R12.64], R2 ;  /* 0x000000020c007986 */ /* 0x000fe2000c101b04 */
[----:B------:R-:W-:Y:S05]  /*03c0*/  EXIT ;  /* 0x000000000000794d */ /* 0x000fea0003800000 */
        .weak           $__internal_0_$__cuda_sm20_div_rn_f64_full
        .type           $__internal_0_$__cuda_sm20_div_rn_f64_full,@function
        .size           $__internal_0_$__cuda_sm20_div_rn_f64_full,(.L_x_10 - $__internal_0_$__cuda_sm20_div_rn_f64_full)
$__internal_0_$__cuda_sm20_div_rn_f64_full:
[C---:B------:R-:W-:Y:S01]  /*03d0*/  FSETP.GEU.AND P0, PT, |R7|.reuse, 1.469367938527859385e-39, PT ;  /* 0x001000000700780b */ /* 0x040fe20003f0e200 */
[----:B------:R-:W-:Y:S01]  /*03e0*/  IMAD.MOV.U32 R18, RZ, RZ, 0x1 ;  /* 0x00000001ff127424 */ /* 0x000fe200078e00ff */
[----:B------:R-:W-:Y:S01]  /*03f0*/  LOP3.LUT R2, R7, 0x800fffff, RZ, 0xc0, !PT ;  /* 0x800fffff07027812 */ /* 0x000fe200078ec0ff */
[----:B------:R-:W-:Y:S01]  /*0400*/  IMAD.MOV.U32 R0, RZ, RZ, 0x1ca00000 ;  /* 0x1ca00000ff007424 */ /* 0x000fe200078e00ff */
[C---:B------:R-:W-:Y:S01]  /*0410*/  FSETP.GEU.AND P2, PT, |R9|.reuse, 1.469367938527859385e-39, PT ;  /* 0x001000000900780b */ /* 0x040fe20003f4e200 */
[----:B------:R-:W-:Y:S01]  /*0420*/  BSSY.RECONVERGENT B1, `(.L_x_4) ;  /* 0x0000053000017945 */ /* 0x000fe20003800200 */
[----:B------:R-:W-:Y:S01]  /*0430*/  LOP3.LUT R3, R2, 0x3ff00000, RZ, 0xfc, !PT ;  /* 0x3ff0000002037812 */ /* 0x000fe200078efcff */
[----:B------:R-:W-:Y:S01]  /*0440*/  IMAD.MOV.U32 R2, RZ, RZ, R6 ;  /* 0x000000ffff027224 */ /* 0x000fe200078e0006 */
[----:B------:R-:W-:Y:S02]  /*0450*/  LOP3.LUT R14, R9, 0x7ff00000, RZ, 0xc0, !PT ;  /* 0x7ff00000090e7812 */ /* 0x000fe400078ec0ff */
[----:B------:R-:W-:-:S03]  /*0460*/  LOP3.LUT R15, R7, 0x7ff00000, RZ, 0xc0, !PT ;  /* 0x7ff00000070f7812 */ /* 0x000fc600078ec0ff */
[----:B------:R-:W-:Y:S01]  /*0470*/  @!P0 DMUL R2, R6, 8.98846567431157953865e+307 ;  /* 0x7fe0000006028828 */ /* 0x000fe20000000000 */
[C---:B------:R-:W-:Y:S01]  /*0480*/  ISETP.GE.U32.AND P1, PT, R14.reuse, R15, PT ;  /* 0x0000000f0e00720c */ /* 0x040fe20003f26070 */
[----:B------:R-:W-:Y:S02]  /*0490*/  IMAD.MOV.U32 R24, RZ, RZ, R15 ;  /* 0x000000ffff187224 */ /* 0x000fe400078e000f */
[----:B------:R-:W-:Y:S01]  /*04a0*/  @!P2 LOP3.LUT R17, R7, 0x7ff00000, RZ, 0xc0, !PT ;  /* 0x7ff000000711a812 */ /* 0x000fe200078ec0ff */
[----:B------:R-:W-:Y:S01]  /*04b0*/  @!P2 IMAD.MOV.U32 R22, RZ, RZ, RZ ;  /* 0x000000ffff16a224 */ /* 0x000fe200078e00ff */
[----:B------:R-:W0:Y:S02]  /*04c0*/  MUFU.RCP64H R19, R3 ;  /* 0x0000000300137308 */ /* 0x000e240000001800 */
[----:B------:R-:W-:Y:S02]  /*04d0*/  @!P2 ISETP.GE.U32.AND P3, PT, R14, R17, PT ;  /* 0x000000110e00a20c */ /* 0x000fe40003f66070 */
[----:B------:R-:W-:-:S02]  /*04e0*/  @!P0 LOP3.LUT R24, R3, 0x7ff00000, RZ, 0xc0, !PT ;  /* 0x7ff0000003188812 */ /* 0x000fc400078ec0ff */
[----:B------:R-:W-:-:S03]  /*04f0*/  @!P2 SEL R17, R0, 0x63400000, !P3 ;  /* 0x634000000011a807 */ /* 0x000fc60005800000 */
[----:B------:R-:W-:Y:S01]  /*0500*/  VIADD R25, R24, 0xffffffff ;  /* 0xffffffff18197836 */ /* 0x000fe20000000000 */
[----:B------:R-:W-:-:S04]  /*0510*/  @!P2 LOP3.LUT R17, R17, 0x80000000, R9, 0xf8, !PT ;  /* 0x800000001111a812 */ /* 0x000fc800078ef809 */
[----:B------:R-:W-:Y:S01]  /*0520*/  @!P2 LOP3.LUT R23, R17, 0x100000, RZ, 0xfc, !PT ;  /* 0x001000001117a812 */ /* 0x000fe200078efcff */
[----:B------:R-:W-:Y:S01]  /*0530*/  IMAD.MOV.U32 R17, RZ, RZ, R14 ;  /* 0x000000ffff117224 */ /* 0x000fe200078e000e */
[----:B0-----:R-:W-:-:S08]  /*0540*/  DFMA R10, R18, -R2, 1 ;  /* 0x3ff00000120a742b */ /* 0x001fd00000000802 */
[----:B------:R-:W-:-:S08]  /*0550*/  DFMA R10, R10, R10, R10 ;  /* 0x0000000a0a0a722b */ /* 0x000fd0000000000a */
[----:B------:R-:W-:Y:S01]  /*0560*/  DFMA R18, R18, R10, R18 ;  /* 0x0000000a1212722b */ /* 0x000fe20000000012 */
[----:B------:R-:W-:Y:S01]  /*0570*/  SEL R11, R0, 0x63400000, !P1 ;  /* 0x63400000000b7807 */ /* 0x000fe20004800000 */
[----:B------:R-:W-:-:S03]  /*0580*/  IMAD.MOV.U32 R10, RZ, RZ, R8 ;  /* 0x000000ffff0a7224 */ /* 0x000fc600078e0008 */
[----:B------:R-:W-:-:S03]  /*0590*/  LOP3.LUT R11, R11, 0x800fffff, R9, 0xf8, !PT ;  /* 0x800fffff0b0b7812 */ /* 0x000fc600078ef809 */
[----:B------:R-:W-:-:S03]  /*05a0*/  DFMA R20, R18, -R2, 1 ;  /* 0x3ff000001214742b */ /* 0x000fc60000000802 */
[----:B------:R-:W-:-:S05]  /*05b0*/  @!P2 DFMA R10, R10, 2, -R22 ;  /* 0x400000000a0aa82b */ /* 0x000fca0000000816 */
[----:B------:R-:W-:-:S05]  /*05c0*/  DFMA R20, R18, R20, R18 ;  /* 0x000000141214722b */ /* 0x000fca0000000012 */
[----:B------:R-:W-:-:S03]  /*05d0*/  @!P2 LOP3.LUT R17, R11, 0x7ff00000, RZ, 0xc0, !PT ;  /* 0x7ff000000b11a812 */ /* 0x000fc600078ec0ff */
[----:B------:R-:W-:Y:S02]  /*05e0*/  DMUL R18, R20, R10 ;  /* 0x0000000a14127228 */ /* 0x000fe40000000000 */
[----:B------:R-:W-:-:S05]  /*05f0*/  VIADD R15, R17, 0xffffffff ;  /* 0xffffffff110f7836 */ /* 0x000fca0000000000 */
[----:B------:R-:W-:Y:S01]  /*0600*/  ISETP.GT.U32.AND P0, PT, R15, 0x7feffffe, PT ;  /* 0x7feffffe0f00780c */ /* 0x000fe20003f04070 */
[----:B------:R-:W-:-:S03]  /*0610*/  DFMA R22, R18, -R2, R10 ;  /* 0x800000021216722b */ /* 0x000fc6000000000a */
[----:B------:R-:W-:-:S05]  /*0620*/  ISETP.GT.U32.OR P0, PT, R25, 0x7feffffe, P0 ;  /* 0x7feffffe1900780c */ /* 0x000fca0000704470 */
[----:B------:R-:W-:-:S08]  /*0630*/  DFMA R22, R20, R22, R18 ;  /* 0x000000161416722b */ /* 0x000fd00000000012 */
[----:B------:R-:W-:Y:S05]  /*0640*/  @P0 BRA `(.L_x_5) ;  /* 0x00000000006c0947 */ /* 0x000fea0003800000 */
[----:B------:R-:W-:-:S04]  /*0650*/  LOP3.LUT R9, R7, 0x7ff00000, RZ, 0xc0, !PT ;  /* 0x7ff0000007097812 */ /* 0x000fc800078ec0ff */
[CC--:B------:R-:W-:Y:S02]  /*0660*/  VIADDMNMX R8, R14.reuse, -R9.reuse, 0xb9600000, !PT ;  /* 0xb96000000e087446 */ /* 0x0c0fe40007800909 */
[----:B------:R-:W-:Y:S02]  /*0670*/  ISETP.GE.U32.AND P0, PT, R14, R9, PT ;  /* 0x000000090e00720c */ /* 0x000fe40003f06070 */
[----:B------:R-:W-:Y:S02]  /*0680*/  VIMNMX R8, PT, PT, R8, 0x46a00000, PT ;  /* 0x46a0000008087848 */ /* 0x000fe40003fe0100 */
[----:B------:R-:W-:-:S05]  /*0690*/  SEL R9, R0, 0x63400000, !P0 ;  /* 0x6340000000097807 */ /* 0x000fca0004000000 */
[----:B------:R-:W-:Y:S02]  /*06a0*/  IMAD.IADD R0, R8, 0x1, -R9 ;  /* 0x0000000108007824 */ /* 0x000fe400078e0a09 */
[----:B------:R-:W-:Y:S02]  /*06b0*/  IMAD.MOV.U32 R8, RZ, RZ, RZ ;  /* 0x000000ffff087224 */ /* 0x000fe400078e00ff */
[----:B------:R-:W-:-:S06]  /*06c0*/  VIADD R9, R0, 0x7fe00000 ;  /* 0x7fe0000000097836 */ /* 0x000fcc0000000000 */
[----:B------:R-:W-:-:S10]  /*06d0*/  DMUL R14, R22, R8 ;  /* 0x00000008160e7228 */ /* 0x000fd40000000000 */
[----:B------:R-:W-:-:S13]  /*06e0*/  FSETP.GTU.AND P0, PT, |R15|, 1.469367938527859385e-39, PT ;  /* 0x001000000f00780b */ /* 0x000fda0003f0c200 */
[----:B------:R-:W-:Y:S05]  /*06f0*/  @P0 BRA `(.L_x_6) ;  /* 0x0000000000940947 */ /* 0x000fea0003800000 */
[----:B------:R-:W-:Y:S01]  /*0700*/  DFMA R2, R22, -R2, R10 ;  /* 0x800000021602722b */ /* 0x000fe2000000000a */
[----:B------:R-:W-:-:S09]  /*0710*/  IMAD.MOV.U32 R8, RZ, RZ, RZ ;  /* 0x000000ffff087224 */ /* 0x000fd200078e00ff */
[C---:B------:R-:W-:Y:S02]  /*0720*/  FSETP.NEU.AND P0, PT, R3.reuse, RZ, PT ;  /* 0x000000ff0300720b */ /* 0x040fe40003f0d000 */
[----:B------:R-:W-:-:S04]  /*0730*/  LOP3.LUT R7, R3, 0x80000000, R7, 0x48, !PT ;  /* 0x8000000003077812 */ /* 0x000fc800078e4807 */
[----:B------:R-:W-:-:S07]  /*0740*/  LOP3.LUT R9, R7, R9, RZ, 0xfc, !PT ;  /* 0x0000000907097212 */ /* 0x000fce00078efcff */
[----:B------:R-:W-:Y:S05]  /*0750*/  @!P0 BRA `(.L_x_6) ;  /* 0x00000000007c8947 */ /* 0x000fea0003800000 */
[----:B------:R-:W-:Y:S01]  /*0760*/  IMAD.MOV R3, RZ, RZ, -R0 ;  /* 0x000000ffff037224 */ /* 0x000fe200078e0a00 */
[----:B------:R-:W-:Y:S01]  /*0770*/  DMUL.RP R8, R22, R8 ;  /* 0x0000000816087228 */ /* 0x000fe20000008000 */
[----:B------:R-:W-:-:S06]  /*0780*/  IMAD.MOV.U32 R2, RZ, RZ, RZ ;  /* 0x000000ffff027224 */ /* 0x000fcc00078e00ff */
[----:B------:R-:W-:-:S03]  /*0790*/  DFMA R2, R14, -R2, R22 ;  /* 0x800000020e02722b */ /* 0x000fc60000000016 */
[----:B------:R-:W-:-:S03]  /*07a0*/  LOP3.LUT R7, R9, R7, RZ, 0x3c, !PT ;  /* 0x0000000709077212 */ /* 0x000fc600078e3cff */
[----:B------:R-:W-:-:S04]  /*07b0*/  IADD3 R2, PT, PT, -R0, -0x43300000, RZ ;  /* 0xbcd0000000027810 */ /* 0x000fc80007ffe1ff */
[----:B------:R-:W-:-:S04]  /*07c0*/  FSETP.NEU.AND P0, PT, |R3|, R2, PT ;  /* 0x000000020300720b */ /* 0x000fc80003f0d200 */
[----:B------:R-:W-:Y:S02]  /*07d0*/  FSEL R14, R8, R14, !P0 ;  /* 0x0000000e080e7208 */ /* 0x000fe40004000000 */
[----:B------:R-:W-:Y:S01]  /*07e0*/  FSEL R15, R7, R15, !P0 ;  /* 0x0000000f070f7208 */ /* 0x000fe20004000000 */
[----:B------:R-:W-:Y:S06]  /*07f0*/  BRA `(.L_x_6) ;  /* 0x0000000000547947 */ /* 0x000fec0003800000 */
.L_x_5:
[----:B------:R-:W-:-:S14]  /*0800*/  DSETP.NAN.AND P0, PT, R8, R8, PT ;  /* 0x000000080800722a */ /* 0x000fdc0003f08000 */
[----:B------:R-:W-:Y:S05]  /*0810*/  @P0 BRA `(.L_x_7) ;  /* 0x0000000000440947 */ /* 0x000fea0003800000 */
[----:B------:R-:W-:-:S14]  /*0820*/  DSETP.NAN.AND P0, PT, R6, R6, PT ;  /* 0x000000060600722a */ /* 0x000fdc0003f08000 */
[----:B------:R-:W-:Y:S05]  /*0830*/  @P0 BRA `(.L_x_8) ;  /* 0x0000000000300947 */ /* 0x000fea0003800000 */
[----:B------:R-:W-:Y:S01]  /*0840*/  ISETP.NE.AND P0, PT, R17, R24, PT ;  /* 0x000000181100720c */ /* 0x000fe20003f05270 */
[----:B------:R-:W-:Y:S02]  /*0850*/  IMAD.MOV.U32 R14, RZ, RZ, 0x0 ;  /* 0x00000000ff0e7424 */ /* 0x000fe400078e00ff */
[----:B------:R-:W-:-:S10]  /*0860*/  IMAD.MOV.U32 R15, RZ, RZ, -0x80000 ;  /* 0xfff80000ff0f7424 */ /* 0x000fd400078e00ff */
[----:B------:R-:W-:Y:S05]  /*0870*/  @!P0 BRA `(.L_x_6) ;  /* 0x0000000000348947 */ /* 0x000fea0003800000 */
[----:B------:R-:W-:Y:S02]  /*0880*/  ISETP.NE.AND P0, PT, R17, 0x7ff00000, PT ;  /* 0x7ff000001100780c */ /* 0x000fe40003f05270 */
[----:B------:R-:W-:Y:S02]  /*0890*/  LOP3.LUT R15, R9, 0x80000000, R7, 0x48, !PT ;  /* 0x80000000090f7812 */ /* 0x000fe400078e4807 */
[----:B------:R-:W-:-:S13]  /*08a0*/  ISETP.EQ.OR P0, PT, R24, RZ, !P0 ;  /* 0x000000ff1800720c */ /* 0x000fda0004702670 */
[----:B------:R-:W-:Y:S01]  /*08b0*/  @P0 LOP3.LUT R0, R15, 0x7ff00000, RZ, 0xfc, !PT ;  /* 0x7ff000000f000812 */ /* 0x000fe200078efcff */
[----:B------:R-:W-:Y:S02]  /*08c0*/  @!P0 IMAD.MOV.U32 R14, RZ, RZ, RZ ;  /* 0x000000ffff0e8224 */ /* 0x000fe400078e00ff */
[----:B------:R-:W-:Y:S02]  /*08d0*/  @P0 IMAD.MOV.U32 R14, RZ, RZ, RZ ;  /* 0x000000ffff0e0224 */ /* 0x000fe400078e00ff */
[----:B------:R-:W-:Y:S01]  /*08e0*/  @P0 IMAD.MOV.U32 R15, RZ, RZ, R0 ;  /* 0x000000ffff0f0224 */ /* 0x000fe200078e0000 */
[----:B------:R-:W-:Y:S06]  /*08f0*/  BRA `(.L_x_6) ;  /* 0x0000000000147947 */ /* 0x000fec0003800000 */
.L_x_8:
[----:B------:R-:W-:Y:S01]  /*0900*/  LOP3.LUT R15, R7, 0x80000, RZ, 0xfc, !PT ;  /* 0x00080000070f7812 */ /* 0x000fe200078efcff */
[----:B------:R-:W-:Y:S01]  /*0910*/  IMAD.MOV.U32 R14, RZ, RZ, R6 ;  /* 0x000000ffff0e7224 */ /* 0x000fe200078e0006 */
[----:B------:R-:W-:Y:S06]  /*0920*/  BRA `(.L_x_6) ;  /* 0x0000000000087947 */ /* 0x000fec0003800000 */
.L_x_7:
[----:B------:R-:W-:Y:S01]  /*0930*/  LOP3.LUT R15, R9, 0x80000, RZ, 0xfc, !PT ;  /* 0x00080000090f7812 */ /* 0x000fe200078efcff */
[----:B------:R-:W-:-:S07]  /*0940*/  IMAD.MOV.U32 R14, RZ, RZ, R8 ;  /* 0x000000ffff0e7224 */ /* 0x000fce00078e0008 */
.L_x_6:
[----:B------:R-:W-:Y:S05]  /*0950*/  BSYNC.RECONVERGENT B1 ;  /* 0x0000000000017941 */ /* 0x000fea0003800200 */
.L_x_4:
[----:B------:R-:W-:Y:S02]  /*0960*/  IMAD.MOV.U32 R17, RZ, RZ, 0x0 ;  /* 0x00000000ff117424 */ /* 0x000fe400078e00ff */
[----:B------:R-:W-:Y:S02]  /*0970*/  IMAD.MOV.U32 R2, RZ, RZ, R14 ;  /* 0x000000ffff027224 */ /* 0x000fe400078e000e */
[----:B------:R-:W-:Y:S01]  /*0980*/  IMAD.MOV.U32 R3, RZ, RZ, R15 ;  /* 0x000000ffff037224 */ /* 0x000fe200078e000f */
[----:B------:R-:W-:Y:S06]  /*0990*/  RET.REL.NODEC R16 `(_Z14divisionKernelPdS_S_ii) ;  /* 0xfffffff410987950 */ /* 0x000fec0003c3ffff */
.L_x_9:
        /* <DEDUP_REMOVED lines=14> */
.L_x_10:


//--------------------- .nv.shared.reserved.0     --------------------------
	.section	.nv.shared.reserved.0,"aw",@nobits
	.weak		__nv_reservedSMEM_offset_0_alias
	.size		__nv_reservedSMEM_offset_0_alias, 0, 64
	.other		__nv_reservedSMEM_offset_0_alias,@"STO_CUDA_RESERVED_SHARED STV_DEFAULT"
__nv_reservedSMEM_offset_0_alias:
	.zero		0
	.zero		64


//--------------------- .nv.constant0._Z17eliminationKernelPdS_S_ii --------------------------
	.section	.nv.constant0._Z17eliminationKernelPdS_S_ii,"a",@progbits
	.sectionflags	@""
	.align	4
.nv.constant0._Z17eliminationKernelPdS_S_ii:
	.zero		928


//--------------------- .nv.constant0._Z14divisionKernelPdS_S_ii --------------------------
	.section	.nv.constant0._Z14divisionKernelPdS_S_ii,"a",@progbits
	.sectionflags	@""
	.align	4
.nv.constant0._Z14divisionKernelPdS_S_ii:
	.zero		928


//--------------------- SYMBOLS --------------------------

	.type		.nv.reservedSmem.offset0,@object
	.size		.nv.reservedSmem.offset0,0x4
